	.headerflags	@"EF_CUDA_TEXMODE_UNIFIED EF_CUDA_64BIT_ADDRESS EF_CUDA_SM89 EF_CUDA_VIRTUAL_SM(EF_CUDA_SM89)"
	.elftype	@"ET_EXEC"


//--------------------- .nv.info                  --------------------------
	.section	.nv.info,"",@"SHT_CUDA_INFO"
	.align	4


	//----- nvinfo : EIATTR_REGCOUNT
	.align		4
        /*0000*/ 	.byte	0x04, 0x2f
        /*0002*/ 	.short	(.L_1 - .L_0)
	.align		4
.L_0:
        /*0004*/ 	.word	index@(triton__0d1d2d3de4)
        /*0008*/ 	.word	0x00000015


	//----- nvinfo : EIATTR_MAX_STACK_SIZE
	.align		4
.L_1:
        /*000c*/ 	.byte	0x04, 0x23
        /*000e*/ 	.short	(.L_3 - .L_2)
	.align		4
.L_2:
        /*0010*/ 	.word	index@(triton__0d1d2d3de4)
        /*0014*/ 	.word	0x00000000


	//----- nvinfo : EIATTR_MIN_STACK_SIZE
	.align		4
.L_3:
        /*0018*/ 	.byte	0x04, 0x12
        /*001a*/ 	.short	(.L_5 - .L_4)
	.align		4
.L_4:
        /*001c*/ 	.word	index@(triton__0d1d2d3de4)
        /*0020*/ 	.word	0x00000000


	//----- nvinfo : EIATTR_FRAME_SIZE
	.align		4
.L_5:
        /*0024*/ 	.byte	0x04, 0x11
        /*0026*/ 	.short	(.L_7 - .L_6)
	.align		4
.L_6:
        /*0028*/ 	.word	index@(triton__0d1d2d3de4)
        /*002c*/ 	.word	0x00000000
.L_7:


//--------------------- .nv.info.triton__0d1d2d3de4 --------------------------
	.section	.nv.info.triton__0d1d2d3de4,"",@"SHT_CUDA_INFO"
	.align	4


	//----- nvinfo : EIATTR_CUDA_API_VERSION
	.align		4
        /*0000*/ 	.byte	0x04, 0x37
        /*0002*/ 	.short	(.L_9 - .L_8)
.L_8:
        /*0004*/ 	.word	0x0000007b


	//----- nvinfo : EIATTR_PARAM_CBANK
	.align		4
.L_9:
        /*0008*/ 	.byte	0x04, 0x0a
        /*000a*/ 	.short	(.L_11 - .L_10)
	.align		4
.L_10:
        /*000c*/ 	.word	index@(.nv.constant0.triton__0d1d2d3de4)
        /*0010*/ 	.short	0x0160
        /*0012*/ 	.short	0x0020


	//----- nvinfo : EIATTR_CBANK_PARAM_SIZE
	.align		4
.L_11:
        /*0014*/ 	.byte	0x03, 0x19
        /*0016*/ 	.short	0x0020


	//----- nvinfo : EIATTR_KPARAM_INFO
	.align		4
        /*0018*/ 	.byte	0x04, 0x17
        /*001a*/ 	.short	(.L_13 - .L_12)
.L_12:
        /*001c*/ 	.word	0x00000000
        /*0020*/ 	.short	0x0004
        /*0022*/ 	.short	0x001c
        /*0024*/ 	.byte	0x00, 0xf0, 0x11, 0x00


	//----- nvinfo : EIATTR_KPARAM_INFO
	.align		4
.L_13:
        /*0028*/ 	.byte	0x04, 0x17
        /*002a*/ 	.short	(.L_15 - .L_14)
.L_14:
        /*002c*/ 	.word	0x00000000
        /*0030*/ 	.short	0x0003
        /*0032*/ 	.short	0x0018
        /*0034*/ 	.byte	0x00, 0xf0, 0x11, 0x00


	//----- nvinfo : EIATTR_KPARAM_INFO
	.align		4
.L_15:
        /*0038*/ 	.byte	0x04, 0x17
        /*003a*/ 	.short	(.L_17 - .L_16)
.L_16:
        /*003c*/ 	.word	0x00000000
        /*0040*/ 	.short	0x0002
        /*0042*/ 	.short	0x0010
        /*0044*/ 	.byte	0x00, 0xf0, 0x21, 0x00


	//----- nvinfo : EIATTR_KPARAM_INFO
	.align		4
.L_17:
        /*0048*/ 	.byte	0x04, 0x17
        /*004a*/ 	.short	(.L_19 - .L_18)
.L_18:
        /*004c*/ 	.word	0x00000000
        /*0050*/ 	.short	0x0001
        /*0052*/ 	.short	0x0008
        /*0054*/ 	.byte	0x00, 0xf0, 0x21, 0x00


	//----- nvinfo : EIATTR_KPARAM_INFO
	.align		4
.L_19:
        /*0058*/ 	.byte	0x04, 0x17
        /*005a*/ 	.short	(.L_21 - .L_20)
.L_20:
        /*005c*/ 	.word	0x00000000
        /*0060*/ 	.short	0x0000
        /*0062*/ 	.short	0x0000
        /*0064*/ 	.byte	0x00, 0xf0, 0x21, 0x00


	//----- nvinfo : EIATTR_MAXREG_COUNT
	.align		4
.L_21:
        /*0068*/ 	.byte	0x03, 0x1b
        /*006a*/ 	.short	0x00ff


	//----- nvinfo : EIATTR_EXIT_INSTR_OFFSETS
	.align		4
        /*006c*/ 	.byte	0x04, 0x1c
        /*006e*/ 	.short	(.L_23 - .L_22)


	//   ....[0]....
.L_22:
        /*0070*/ 	.word	0x00000470


	//   ....[1]....
        /*0074*/ 	.word	0x00000490


	//----- nvinfo : EIATTR_CTAIDZ_USED
	.align		4
.L_23:
        /*0078*/ 	.byte	0x01, 0x04
	.zero		2


	//----- nvinfo : EIATTR_MAX_THREADS
	.align		4
        /*007c*/ 	.byte	0x04, 0x05
        /*007e*/ 	.short	(.L_25 - .L_24)
.L_24:
        /*0080*/ 	.word	0x00000080
        /*0084*/ 	.word	0x00000001
        /*0088*/ 	.word	0x00000001
.L_25:


//--------------------- .nv.rel.action            --------------------------
	.section	.nv.rel.action,"",@"SHT_CUDA_RELOCINFO"
	.align	8
	.sectionentsize	8
        /*0000*/ 	.byte	0x73, 0x00, 0x00, 0x00, 0x00, 0x00, 0x00, 0x00, 0x00, 0x00, 0x00, 0x11, 0x25, 0x00, 0x05, 0x36


//--------------------- .nv.constant0.triton__0d1d2d3de4 --------------------------
	.section	.nv.constant0.triton__0d1d2d3de4,"a",@progbits
	.align	4
.nv.constant0.triton__0d1d2d3de4:
	.zero		384


//--------------------- .text.triton__0d1d2d3de4  --------------------------
	.section	.text.triton__0d1d2d3de4,"ax",@progbits
	.sectionflags	@"SHF_BARRIERS=1"
	.sectioninfo	@"SHI_REGISTERS=21"
	.align	128
        .global         triton__0d1d2d3de4
        .type           triton__0d1d2d3de4,@function
        .size           triton__0d1d2d3de4,(.L_x_1 - triton__0d1d2d3de4)
        .other          triton__0d1d2d3de4,@"STO_CUDA_ENTRY STV_DEFAULT"
triton__0d1d2d3de4:
.text.triton__0d1d2d3de4:
[----:B------:R-:W-:-:S02]  /*0000*/  IMAD.MOV.U32 R1, RZ, RZ, c[0x0][0x28] ;  /* 0x00000a00ff017624 */ /* 0x000fc400078e00ff */
[----:B------:R-:W0:Y:S01]  /*0010*/  S2R R14, SR_TID.X ;  /* 0x00000000000e7919 */ /* 0x000e220000002100 */
[----:B------:R-:W1:Y:S01]  /*0020*/  S2UR UR5, SR_CTAID.Y ;  /* 0x00000000000579c3 */ /* 0x000e620000002600 */
[----:B------:R-:W-:Y:S02]  /*0030*/  ULDC.64 UR6, c[0x0][0x118] ;  /* 0x0000460000067ab9 */ /* 0x000fe40000000a00 */
[----:B------:R-:W2:Y:S05]  /*0040*/  S2R R0, SR_CTAID.Z ;  /* 0x0000000000007919 */ /* 0x000eaa0000002700 */
[----:B------:R-:W3:Y:S01]  /*0050*/  S2UR UR4, SR_CTAID.X ;  /* 0x00000000000479c3 */ /* 0x000ee20000002500 */
[--C-:B0-----:R-:W-:Y:S01]  /*0060*/  SHF.R.U32.HI R11, RZ, 0x5, R14.reuse ;  /* 0x00000005ff0b7819 */ /* 0x101fe2000001160e */
[----:B------:R-:W-:Y:S01]  /*0070*/  IMAD.SHL.U32 R2, R14, 0x4, RZ ;  /* 0x000000040e027824 */ /* 0x000fe200078e00ff */
[----:B------:R-:W-:-:S02]  /*0080*/  SHF.R.U32.HI R3, RZ, 0x3, R14 ;  /* 0x00000003ff037819 */ /* 0x000fc4000001160e */
[----:B--2---:R-:W-:Y:S02]  /*0090*/  IADD3 R0, R0, 0x1, RZ ;  /* 0x0000000100007810 */ /* 0x004fe40007ffe0ff */
[----:B------:R-:W-:Y:S02]  /*00a0*/  SGXT.U32 R11, R11, 0x2 ;  /* 0x000000020b0b781a */ /* 0x000fe40000000000 */
[----:B------:R-:W-:Y:S01]  /*00b0*/  LOP3.LUT R12, R2, 0x1c, RZ, 0xc0, !PT ;  /* 0x0000001c020c7812 */ /* 0x000fe200078ec0ff */
[----:B-1----:R-:W-:Y:S01]  /*00c0*/  IMAD R10, R0, UR5, RZ ;  /* 0x00000005000a7c24 */ /* 0x002fe2000f8e02ff */
[----:B---3--:R-:W-:Y:S01]  /*00d0*/  USHF.L.U32 UR4, UR4, 0x5, URZ ;  /* 0x0000000504047899 */ /* 0x008fe2000800063f */
[----:B------:R-:W-:Y:S01]  /*00e0*/  SGXT.U32 R0, R3, 0x2 ;  /* 0x000000020300781a */ /* 0x000fe20000000000 */
[----:B------:R-:W-:Y:S02]  /*00f0*/  IMAD.SHL.U32 R3, R11, 0x4, RZ ;  /* 0x000000040b037824 */ /* 0x000fe400078e00ff */
[----:B------:R-:W-:-:S02]  /*0100*/  IMAD.SHL.U32 R10, R10, 0x20, RZ ;  /* 0x000000200a0a7824 */ /* 0x000fc400078e00ff */
[----:B------:R-:W-:Y:S02]  /*0110*/  LOP3.LUT R7, R12, UR4, RZ, 0xfc, !PT ;  /* 0x000000040c077c12 */ /* 0x000fe4000f8efcff */
[----:B------:R-:W-:Y:S01]  /*0120*/  LOP3.LUT R13, R3, R0, RZ, 0xfc, !PT ;  /* 0x00000000030d7212 */ /* 0x000fe200078efcff */
[----:B------:R-:W-:Y:S01]  /*0130*/  IMAD.MOV.U32 R0, RZ, RZ, 0x2 ;  /* 0x00000002ff007424 */ /* 0x000fe200078e00ff */
[----:B------:R-:W-:Y:S02]  /*0140*/  ISETP.GE.AND P0, PT, R7, 0xa8c, PT ;  /* 0x00000a8c0700780c */ /* 0x000fe40003f06270 */
[C---:B------:R-:W-:Y:S02]  /*0150*/  LOP3.LUT R2, R10.reuse, R13, RZ, 0xfc, !PT ;  /* 0x0000000d0a027212 */ /* 0x040fe400078efcff */
[----:B------:R-:W-:Y:S02]  /*0160*/  LOP3.LUT R6, R10, 0x10, R13, 0xfe, !PT ;  /* 0x000000100a067812 */ /* 0x000fe400078efe0d */
[C---:B------:R-:W-:Y:S01]  /*0170*/  ISETP.LT.AND P1, PT, R2.reuse, 0x1b80, !P0 ;  /* 0x00001b800200780c */ /* 0x040fe20004721270 */
[--C-:B------:R-:W-:Y:S01]  /*0180*/  IMAD R5, R2, 0xa8c, R7.reuse ;  /* 0x00000a8c02057824 */ /* 0x100fe200078e0207 */
[C---:B------:R-:W-:Y:S01]  /*0190*/  ISETP.LT.AND P0, PT, R6.reuse, 0x1b80, !P0 ;  /* 0x00001b800600780c */ /* 0x040fe20004701270 */
[----:B------:R-:W-:Y:S01]  /*01a0*/  IMAD R7, R6, 0xa8c, R7 ;  /* 0x00000a8c06077824 */ /* 0x000fe200078e0207 */
[----:B------:R-:W-:Y:S01]  /*01b0*/  CS2R R2, SRZ ;  /* 0x0000000000027805 */ /* 0x000fe2000001ff00 */
[----:B------:R-:W-:Y:S01]  /*01c0*/  CS2R R8, SRZ ;  /* 0x0000000000087805 */ /* 0x000fe2000001ff00 */
[----:B------:R-:W-:-:S04]  /*01d0*/  IMAD.WIDE R4, R5, R0, c[0x0][0x160] ;  /* 0x0000580005047625 */ /* 0x000fc800078e0200 */
[----:B------:R-:W-:-:S03]  /*01e0*/  IMAD.WIDE R6, R7, R0, c[0x0][0x160] ;  /* 0x0000580007067625 */ /* 0x000fc600078e0200 */
[----:B------:R0:W2:Y:S04]  /*01f0*/  @P1 LDG.E.EL.64 R2, [R4.64] ;  /* 0x0000000604021981 */ /* 0x0000a8000c2e1b00 */
[----:B------:R-:W3:Y:S01]  /*0200*/  @P0 LDG.E.EL.64 R8, [R6.64] ;  /* 0x0000000606080981 */ /* 0x000ee2000c2e1b00 */
[----:B------:R-:W-:Y:S01]  /*0210*/  IMAD R12, R12, 0x28, RZ ;  /* 0x000000280c0c7824 */ /* 0x000fe200078e02ff */
[----:B------:R-:W-:Y:S01]  /*0220*/  SHF.R.U32.HI R15, RZ, 0x2, R14 ;  /* 0x00000002ff0f7819 */ /* 0x000fe2000001160e */
[----:B------:R-:W-:-:S03]  /*0230*/  IMAD.SHL.U32 R11, R11, 0x8, RZ ;  /* 0x000000080b0b7824 */ /* 0x000fc600078e00ff */
[----:B------:R-:W-:Y:S01]  /*0240*/  LOP3.LUT R13, R13, R12, RZ, 0xfc, !PT ;  /* 0x0000000c0d0d7212 */ /* 0x000fe200078efcff */
[----:B0-----:R-:W-:Y:S01]  /*0250*/  IMAD.SHL.U32 R4, R14, 0x8, RZ ;  /* 0x000000080e047824 */ /* 0x001fe200078e00ff */
[----:B------:R-:W-:-:S03]  /*0260*/  SGXT.U32 R12, R15, 0x3 ;  /* 0x000000030f0c781a */ /* 0x000fc60000000000 */
[----:B------:R-:W-:Y:S01]  /*0270*/  IMAD.SHL.U32 R15, R13, 0x2, RZ ;  /* 0x000000020d0f7824 */ /* 0x000fe200078e00ff */
[----:B------:R-:W-:Y:S02]  /*0280*/  LOP3.LUT R12, R11, R12, RZ, 0xfc, !PT ;  /* 0x0000000c0b0c7212 */ /* 0x000fe400078efcff */
[----:B------:R-:W-:-:S04]  /*0290*/  LOP3.LUT R11, R4, 0x18, RZ, 0xc0, !PT ;  /* 0x00000018040b7812 */ /* 0x000fc800078ec0ff */
[----:B------:R-:W-:Y:S01]  /*02a0*/  LOP3.LUT R10, R10, R11, RZ, 0xfc, !PT ;  /* 0x0000000b0a0a7212 */ /* 0x000fe200078efcff */
[C---:B------:R-:W-:Y:S01]  /*02b0*/  IMAD R4, R12.reuse, 0x28, R11 ;  /* 0x000000280c047824 */ /* 0x040fe200078e020b */
[----:B------:R-:W-:Y:S02]  /*02c0*/  LOP3.LUT R12, R12, UR4, RZ, 0xfc, !PT ;  /* 0x000000040c0c7c12 */ /* 0x000fe4000f8efcff */
[----:B------:R-:W-:Y:S01]  /*02d0*/  ISETP.GE.AND P0, PT, R10, 0x1b80, PT ;  /* 0x00001b800a00780c */ /* 0x000fe20003f06270 */
[----:B------:R-:W-:-:S03]  /*02e0*/  IMAD.SHL.U32 R4, R4, 0x2, RZ ;  /* 0x0000000204047824 */ /* 0x000fc600078e00ff */
[----:B------:R-:W-:Y:S02]  /*02f0*/  ISETP.LT.AND P0, PT, R12, 0xa8c, !P0 ;  /* 0x00000a8c0c00780c */ /* 0x000fe40004701270 */
[----:B--2---:R-:W-:Y:S01]  /*0300*/  SHF.R.U32.HI R16, RZ, 0x10, R2 ;  /* 0x00000010ff107819 */ /* 0x004fe20000011602 */
[----:B------:R0:W-:Y:S01]  /*0310*/  STS.U16 [R15], R2 ;  /* 0x000000020f007388 */ /* 0x0001e20000000400 */
[----:B------:R-:W-:Y:S02]  /*0320*/  SHF.R.U32.HI R18, RZ, 0x10, R3 ;  /* 0x00000010ff127819 */ /* 0x000fe40000011603 */
[----:B---3--:R-:W-:Y:S01]  /*0330*/  SHF.R.U32.HI R13, RZ, 0x10, R8 ;  /* 0x00000010ff0d7819 */ /* 0x008fe20000011608 */
[----:B------:R1:W-:Y:S01]  /*0340*/  STS.U16 [R15+0xa0], R3 ;  /* 0x0000a0030f007388 */ /* 0x0003e20000000400 */
[----:B------:R-:W-:-:S03]  /*0350*/  SHF.R.U32.HI R14, RZ, 0x10, R9 ;  /* 0x00000010ff0e7819 */ /* 0x000fc60000011609 */
[----:B------:R-:W-:Y:S01]  /*0360*/  STS.U16 [R15+0x50], R16 ;  /* 0x000050100f007388 */ /* 0x000fe20000000400 */
[----:B0-----:R-:W-:-:S03]  /*0370*/  IMAD.HI R2, R10, 0x66666667, RZ ;  /* 0x666666670a027827 */ /* 0x001fc600078e02ff */
[----:B------:R-:W-:Y:S02]  /*0380*/  STS.U16 [R15+0xf0], R18 ;  /* 0x0000f0120f007388 */ /* 0x000fe40000000400 */
[----:B-1----:R-:W-:Y:S02]  /*0390*/  SHF.R.U32.HI R3, RZ, 0x1f, R2 ;  /* 0x0000001fff037819 */ /* 0x002fe40000011602 */
[----:B------:R-:W-:Y:S02]  /*03a0*/  STS.U16 [R15+0x20], R8 ;  /* 0x000020080f007388 */ /* 0x000fe40000000400 */
[----:B------:R-:W-:Y:S02]  /*03b0*/  LEA.HI.SX32 R3, R2, R3, 0x19 ;  /* 0x0000000302037211 */ /* 0x000fe400078fcaff */
[----:B------:R0:W-:Y:S04]  /*03c0*/  STS.U16 [R15+0xc0], R9 ;  /* 0x0000c0090f007388 */ /* 0x0001e80000000400 */
[----:B------:R-:W-:Y:S04]  /*03d0*/  STS.U16 [R15+0x70], R13 ;  /* 0x0000700d0f007388 */ /* 0x000fe80000000400 */
[----:B------:R-:W-:Y:S01]  /*03e0*/  STS.U16 [R15+0x110], R14 ;  /* 0x0001100e0f007388 */ /* 0x000fe20000000400 */
[----:B0-----:R-:W-:-:S03]  /*03f0*/  IMAD R9, R3, -0x140, R10 ;  /* 0xfffffec003097824 */ /* 0x001fc600078e020a */
[----:B------:R-:W-:Y:S06]  /*0400*/  BAR.SYNC 0x0 ;  /* 0x0000000000007b1d */ /* 0x000fec0000000000 */
[----:B------:R-:W0:Y:S01]  /*0410*/  LDS.128 R4, [R4] ;  /* 0x0000000004047984 */ /* 0x000e220000000c00 */
[----:B------:R-:W-:-:S04]  /*0420*/  IMAD R12, R12, 0x140, R9 ;  /* 0x000001400c0c7824 */ /* 0x000fc800078e0209 */
[----:B------:R-:W-:-:S04]  /*0430*/  IMAD R9, R3, 0xd2f00, R12 ;  /* 0x000d2f0003097824 */ /* 0x000fc800078e020c */
[----:B------:R-:W-:-:S04]  /*0440*/  IMAD.WIDE R2, R9, R0, c[0x0][0x168] ;  /* 0x00005a0009027625 */ /* 0x000fc800078e0200 */
[----:B------:R-:W-:Y:S01]  /*0450*/  IMAD.WIDE R8, R9, R0, c[0x0][0x170] ;  /* 0x00005c0009087625 */ /* 0x000fe200078e0200 */
[----:B0-----:R0:W-:Y:S01]  /*0460*/  @P0 STG.E.128 [R2.64], R4 ;  /* 0x0000000402000986 */ /* 0x0011e2000c101d06 */
[----:B------:R-:W-:Y:S05]  /*0470*/  @!P0 EXIT ;  /* 0x000000000000894d */ /* 0x000fea0003800000 */
[----:B------:R-:W-:Y:S01]  /*0480*/  STG.E.128 [R8.64], R4 ;  /* 0x0000000408007986 */ /* 0x000fe2000c101d06 */
[----:B------:R-:W-:Y:S05]  /*0490*/  EXIT ;  /* 0x000000000000794d */ /* 0x000fea0003800000 */
.L_x_0:
[----:B------:R-:W-:-:S00]  /*04a0*/  BRA `(.L_x_0) ;  /* 0xfffffff000007947 */ /* 0x000fc0000383ffff */
[----:B------:R-:W-:-:S00]  /*04b0*/  NOP ;  /* 0x0000000000007918 */ /* 0x000fc00000000000 */
        /* <DEDUP_REMOVED lines=12> */
.L_x_1:


//--------------------- .nv.shared.triton__0d1d2d3de4 --------------------------
	.section	.nv.shared.triton__0d1d2d3de4,"aw",@nobits
	.align	16
